//
// Generated by NVIDIA NVVM Compiler
//
// Compiler Build ID: CL-36424714
// Cuda compilation tools, release 13.0, V13.0.88
// Based on NVVM 20.0.0
//

.version 9.0
.target sm_100
.address_size 64

	// .globl	_Z14setValueKernelPiRij

.visible .entry _Z14setValueKernelPiRij(
	.param .u64 .ptr .align 1 _Z14setValueKernelPiRij_param_0,
	.param .u64 .ptr .align 1 _Z14setValueKernelPiRij_param_1,
	.param .u32 _Z14setValueKernelPiRij_param_2
)
{
	.reg .pred 	%p<2>;
	.reg .b32 	%r<8>;
	.reg .b64 	%rd<7>;

	ld.param.u64 	%rd1, [_Z14setValueKernelPiRij_param_0];
	ld.param.u64 	%rd2, [_Z14setValueKernelPiRij_param_1];
	ld.param.u32 	%r2, [_Z14setValueKernelPiRij_param_2];
	mov.u32 	%r3, %ntid.x;
	mov.u32 	%r4, %ctaid.x;
	add.s32 	%r5, %r3, %r4;
	mov.u32 	%r6, %tid.x;
	add.s32 	%r1, %r5, %r6;
	setp.ge.u32 	%p1, %r1, %r2;
	@%p1 bra 	$L__BB0_2;
	cvta.to.global.u64 	%rd3, %rd2;
	cvta.to.global.u64 	%rd4, %rd1;
	ld.global.u32 	%r7, [%rd3];
	mul.wide.s32 	%rd5, %r1, 4;
	add.s64 	%rd6, %rd4, %rd5;
	st.global.u32 	[%rd6], %r7;
$L__BB0_2:
	ret;

}


// ===== COMPILED SASS (sm_100) =====

	.target	sm_100

	.elftype	@"ET_EXEC"


//--------------------- .note.nv.tkinfo           --------------------------
	.section	.note.nv.tkinfo,"",@"SHT_NOTE"
	.sectionflags	@"SHF_NOTE_NV_TKINFO"
	.tkinfo
        /*0018*/ 	.word	0x00000002
        /*0030*/ 	.string	""
        /*0030*/ 	.string	"ptxas"
        /*0030*/ 	.string	"Cuda compilation tools, release 13.0, V13.0.88"
        /*0030*/ 	.string	"Build cuda_13.0.r13.0/compiler.36424714_0"
        /*0030*/ 	.string	"-arch sm_100 -m 64 "



//--------------------- .note.nv.cuinfo           --------------------------
	.section	.note.nv.cuinfo,"",@"SHT_NOTE"
	.sectionflags	@"SHF_NOTE_NV_CUINFO"
        /*0018*/ 	.short	0x0002
        /*001a*/ 	.short	0x0064
        /*001c*/ 	.short	0x0082
	.zero		2


//--------------------- .nv.info                  --------------------------
	.section	.nv.info,"",@"SHT_CUDA_INFO"
	.align	4


	//----- nvinfo : EIATTR_REGCOUNT
	.align		4
        /*0000*/ 	.byte	0x04, 0x2f
        /*0002*/ 	.short	(.L_1 - .L_0)
	.align		4
.L_0:
        /*0004*/ 	.word	index@(_Z14setValueKernelPiRij)
        /*0008*/ 	.word	0x0000000a


	//----- nvinfo : EIATTR_FRAME_SIZE
	.align		4
.L_1:
        /*000c*/ 	.byte	0x04, 0x11
        /*000e*/ 	.short	(.L_3 - .L_2)
	.align		4
.L_2:
        /*0010*/ 	.word	index@(_Z14setValueKernelPiRij)
        /*0014*/ 	.word	0x00000000


	//----- nvinfo : EIATTR_MIN_STACK_SIZE
	.align		4
.L_3:
        /*0018*/ 	.byte	0x04, 0x12
        /*001a*/ 	.short	(.L_5 - .L_4)
	.align		4
.L_4:
        /*001c*/ 	.word	index@(_Z14setValueKernelPiRij)
        /*0020*/ 	.word	0x00000000
.L_5:


//--------------------- .nv.compat                --------------------------
	.section	.nv.compat,"",@"SHT_CUDA_COMPAT_INFO"
	.align	4
        /*0000*/ 	.byte	0x02, 0x09, 0x00, 0x00, 0x02, 0x02, 0x01, 0x00, 0x02, 0x05, 0x05, 0x00, 0x03, 0x07, 0x01, 0x01
        /*0010*/ 	.byte	0x02, 0x03, 0x00, 0x00, 0x02, 0x06, 0x01, 0x00, 0x04, 0x0b, 0x08, 0x00, 0x09, 0x00, 0x00, 0x00
        /*0020*/ 	.byte	0x00, 0x00, 0x00, 0x00


//--------------------- .nv.info._Z14setValueKernelPiRij --------------------------
	.section	.nv.info._Z14setValueKernelPiRij,"",@"SHT_CUDA_INFO"
	.sectionflags	@""
	.align	4


	//----- nvinfo : EIATTR_CUDA_API_VERSION
	.align		4
        /*0000*/ 	.byte	0x04, 0x37
        /*0002*/ 	.short	(.L_7 - .L_6)
.L_6:
        /*0004*/ 	.word	0x00000082


	//----- nvinfo : EIATTR_KPARAM_INFO
	.align		4
.L_7:
        /*0008*/ 	.byte	0x04, 0x17
        /*000a*/ 	.short	(.L_9 - .L_8)
.L_8:
        /*000c*/ 	.word	0x00000000
        /*0010*/ 	.short	0x0002
        /*0012*/ 	.short	0x0010
        /*0014*/ 	.byte	0x00, 0xf0, 0x11, 0x00


	//----- nvinfo : EIATTR_KPARAM_INFO
	.align		4
.L_9:
        /*0018*/ 	.byte	0x04, 0x17
        /*001a*/ 	.short	(.L_11 - .L_10)
.L_10:
        /*001c*/ 	.word	0x00000000
        /*0020*/ 	.short	0x0001
        /*0022*/ 	.short	0x0008
        /*0024*/ 	.byte	0x00, 0xf5, 0x21, 0x00


	//----- nvinfo : EIATTR_KPARAM_INFO
	.align		4
.L_11:
        /*0028*/ 	.byte	0x04, 0x17
        /*002a*/ 	.short	(.L_13 - .L_12)
.L_12:
        /*002c*/ 	.word	0x00000000
        /*0030*/ 	.short	0x0000
        /*0032*/ 	.short	0x0000
        /*0034*/ 	.byte	0x00, 0xf5, 0x21, 0x00


	//----- nvinfo : EIATTR_SPARSE_MMA_MASK
	.align		4
.L_13:
        /*0038*/ 	.byte	0x03, 0x50
        /*003a*/ 	.short	0x0000


	//----- nvinfo : EIATTR_MAXREG_COUNT
	.align		4
        /*003c*/ 	.byte	0x03, 0x1b
        /*003e*/ 	.short	0x00ff


	//----- nvinfo : EIATTR_MERCURY_ISA_VERSION
	.align		4
        /*0040*/ 	.byte	0x03, 0x5f
        /*0042*/ 	.short	0x0101


	//----- nvinfo : EIATTR_VRC_CTA_INIT_COUNT
	.align		4
        /*0044*/ 	.byte	0x02, 0x4a
	.zero		1
	.zero		1


	//----- nvinfo : EIATTR_EXIT_INSTR_OFFSETS
	.align		4
        /*0048*/ 	.byte	0x04, 0x1c
        /*004a*/ 	.short	(.L_15 - .L_14)


	//   ....[0]....
.L_14:
        /*004c*/ 	.word	0x00000070


	//   ....[1]....
        /*0050*/ 	.word	0x000000e0


	//----- nvinfo : EIATTR_CBANK_PARAM_SIZE
	.align		4
.L_15:
        /*0054*/ 	.byte	0x03, 0x19
        /*0056*/ 	.short	0x0014


	//----- nvinfo : EIATTR_PARAM_CBANK
	.align		4
        /*0058*/ 	.byte	0x04, 0x0a
        /*005a*/ 	.short	(.L_17 - .L_16)
	.align		4
.L_16:
        /*005c*/ 	.word	index@(.nv.constant0._Z14setValueKernelPiRij)
        /*0060*/ 	.short	0x0380
        /*0062*/ 	.short	0x0014


	//----- nvinfo : EIATTR_SW_WAR
	.align		4
.L_17:
        /*0064*/ 	.byte	0x04, 0x36
        /*0066*/ 	.short	(.L_19 - .L_18)
.L_18:
        /*0068*/ 	.word	0x00000008
.L_19:


//--------------------- .nv.callgraph             --------------------------
	.section	.nv.callgraph,"",@"SHT_CUDA_CALLGRAPH"
	.align	4
	.sectionentsize	8
	.align		4
        /*0000*/ 	.word	0x00000000
	.align		4
        /*0004*/ 	.word	0xffffffff
	.align		4
        /*0008*/ 	.word	0x00000000
	.align		4
        /*000c*/ 	.word	0xfffffffe
	.align		4
        /*0010*/ 	.word	0x00000000
	.align		4
        /*0014*/ 	.word	0xfffffffd
	.align		4
        /*0018*/ 	.word	0x00000000
	.align		4
        /*001c*/ 	.word	0xfffffffc


//--------------------- .text._Z14setValueKernelPiRij --------------------------
	.section	.text._Z14setValueKernelPiRij,"ax",@progbits
	.align	128
        .global         _Z14setValueKernelPiRij
        .type           _Z14setValueKernelPiRij,@function
        .size           _Z14setValueKernelPiRij,(.L_x_1 - _Z14setValueKernelPiRij)
        .other          _Z14setValueKernelPiRij,@"STO_CUDA_ENTRY STV_DEFAULT"
_Z14setValueKernelPiRij:
.text._Z14setValueKernelPiRij:
[----:B------:R-:W-:Y:S01]  /*0000*/  LDC R1, c[0x0][0x37c] ;  /* 0x0000df00ff017b82 */ /* 0x000fe20000000800 */
[----:B------:R-:W0:Y:S01]  /*0010*/  S2R R7, SR_CTAID.X ;  /* 0x0000000000077919 */ /* 0x000e220000002500 */
[----:B------:R-:W0:Y:S01]  /*0020*/  LDCU UR4, c[0x0][0x360] ;  /* 0x00006c00ff0477ac */ /* 0x000e220008000800 */
[----:B------:R-:W0:Y:S01]  /*0030*/  S2R R0, SR_TID.X ;  /* 0x0000000000007919 */ /* 0x000e220000002100 */
[----:B------:R-:W1:Y:S01]  /*0040*/  LDCU UR5, c[0x0][0x390] ;  /* 0x00007200ff0577ac */ /* 0x000e620008000800 */
[----:B0-----:R-:W-:-:S04]  /*0050*/  IADD3 R7, PT, PT, R0, UR4, R7 ;  /* 0x0000000400077c10 */ /* 0x001fc8000fffe007 */
[----:B-1----:R-:W-:-:S13]  /*0060*/  ISETP.GE.U32.AND P0, PT, R7, UR5, PT ;  /* 0x0000000507007c0c */ /* 0x002fda000bf06070 */
[----:B------:R-:W-:Y:S05]  /*0070*/  @P0 EXIT ;  /* 0x000000000000094d */ /* 0x000fea0003800000 */
[----:B------:R-:W0:Y:S01]  /*0080*/  LDC.64 R2, c[0x0][0x388] ;  /* 0x0000e200ff027b82 */ /* 0x000e220000000a00 */
[----:B------:R-:W0:Y:S07]  /*0090*/  LDCU.64 UR4, c[0x0][0x358] ;  /* 0x00006b00ff0477ac */ /* 0x000e2e0008000a00 */
[----:B------:R-:W1:Y:S01]  /*00a0*/  LDC.64 R4, c[0x0][0x380] ;  /* 0x0000e000ff047b82 */ /* 0x000e620000000a00 */
[----:B0-----:R-:W2:Y:S01]  /*00b0*/  LDG.E R3, desc[UR4][R2.64] ;  /* 0x0000000402037981 */ /* 0x001ea2000c1e1900 */
[----:B-1----:R-:W-:-:S05]  /*00c0*/  IMAD.WIDE R4, R7, 0x4, R4 ;  /* 0x0000000407047825 */ /* 0x002fca00078e0204 */
[----:B--2---:R-:W-:Y:S01]  /*00d0*/  STG.E desc[UR4][R4.64], R3 ;  /* 0x0000000304007986 */ /* 0x004fe2000c101904 */
[----:B------:R-:W-:Y:S05]  /*00e0*/  EXIT ;  /* 0x000000000000794d */ /* 0x000fea0003800000 */
.L_x_0:
[----:B------:R-:W-:-:S00]  /*00f0*/  BRA `(.L_x_0) ;  /* 0xfffffffc00fc7947 */ /* 0x000fc0000383ffff */
[----:B------:R-:W-:-:S00]  /*0100*/  NOP ;  /* 0x0000000000007918 */ /* 0x000fc00000000000 */
[----:B------:R-:W-:-:S00]  /*0110*/  NOP ;  /* 0x0000000000007918 */ /* 0x000fc00000000000 */
[----:B------:R-:W-:-:S00]  /*0120*/  NOP ;  /* 0x0000000000007918 */ /* 0x000fc00000000000 */
[----:B------:R-:W-:-:S00]  /*0130*/  NOP ;  /* 0x0000000000007918 */ /* 0x000fc00000000000 */
[----:B------:R-:W-:-:S00]  /*0140*/  NOP ;  /* 0x0000000000007918 */ /* 0x000fc00000000000 */
[----:B------:R-:W-:-:S00]  /*0150*/  NOP ;  /* 0x0000000000007918 */ /* 0x000fc00000000000 */
[----:B------:R-:W-:-:S00]  /*0160*/  NOP ;  /* 0x0000000000007918 */ /* 0x000fc00000000000 */
[----:B------:R-:W-:-:S00]  /*0170*/  NOP ;  /* 0x0000000000007918 */ /* 0x000fc00000000000 */
.L_x_1:


//--------------------- .nv.shared.reserved.0     --------------------------
	.section	.nv.shared.reserved.0,"aw",@nobits
	.weak		__nv_reservedSMEM_offset_0_alias
	.size		__nv_reservedSMEM_offset_0_alias, 0, 64
	.other		__nv_reservedSMEM_offset_0_alias,@"STO_CUDA_RESERVED_SHARED STV_DEFAULT"
__nv_reservedSMEM_offset_0_alias:
	.zero		0
	.zero		64


//--------------------- .nv.constant0._Z14setValueKernelPiRij --------------------------
	.section	.nv.constant0._Z14setValueKernelPiRij,"a",@progbits
	.sectionflags	@""
	.align	4
.nv.constant0._Z14setValueKernelPiRij:
	.zero		916


//--------------------- SYMBOLS --------------------------

	.type		.nv.reservedSmem.offset0,@object
	.size		.nv.reservedSmem.offset0,0x4
